//
// Generated by NVIDIA NVVM Compiler
//
// Compiler Build ID: CL-36424714
// Cuda compilation tools, release 13.0, V13.0.88
// Based on NVVM 20.0.0
//

.version 9.0
.target sm_100
.address_size 64

	// .globl	add_two_vector_kernel

.visible .entry add_two_vector_kernel(
	.param .u32 add_two_vector_kernel_param_0,
	.param .u64 .ptr .align 1 add_two_vector_kernel_param_1,
	.param .u64 .ptr .align 1 add_two_vector_kernel_param_2,
	.param .u64 .ptr .align 1 add_two_vector_kernel_param_3
)
{
	.reg .pred 	%p<2>;
	.reg .b32 	%r<9>;
	.reg .b64 	%rd<11>;

	ld.param.u32 	%r2, [add_two_vector_kernel_param_0];
	ld.param.u64 	%rd1, [add_two_vector_kernel_param_1];
	ld.param.u64 	%rd2, [add_two_vector_kernel_param_2];
	ld.param.u64 	%rd3, [add_two_vector_kernel_param_3];
	mov.u32 	%r3, %tid.x;
	mov.u32 	%r4, %ntid.x;
	mov.u32 	%r5, %ctaid.x;
	mad.lo.s32 	%r1, %r4, %r5, %r3;
	setp.ge.s32 	%p1, %r1, %r2;
	@%p1 bra 	$L__BB0_2;
	cvta.to.global.u64 	%rd4, %rd1;
	cvta.to.global.u64 	%rd5, %rd2;
	cvta.to.global.u64 	%rd6, %rd3;
	mul.wide.s32 	%rd7, %r1, 4;
	add.s64 	%rd8, %rd4, %rd7;
	ld.global.u32 	%r6, [%rd8];
	add.s64 	%rd9, %rd5, %rd7;
	ld.global.u32 	%r7, [%rd9];
	add.s32 	%r8, %r7, %r6;
	add.s64 	%rd10, %rd6, %rd7;
	st.global.u32 	[%rd10], %r8;
$L__BB0_2:
	ret;

}


// ===== COMPILED SASS (sm_100) =====

	.target	sm_100

	.elftype	@"ET_EXEC"


//--------------------- .note.nv.tkinfo           --------------------------
	.section	.note.nv.tkinfo,"",@"SHT_NOTE"
	.sectionflags	@"SHF_NOTE_NV_TKINFO"
	.tkinfo
        /*0018*/ 	.word	0x00000002
        /*0030*/ 	.string	""
        /*0030*/ 	.string	"ptxas"
        /*0030*/ 	.string	"Cuda compilation tools, release 13.0, V13.0.88"
        /*0030*/ 	.string	"Build cuda_13.0.r13.0/compiler.36424714_0"
        /*0030*/ 	.string	"-arch sm_100 -m 64 "



//--------------------- .note.nv.cuinfo           --------------------------
	.section	.note.nv.cuinfo,"",@"SHT_NOTE"
	.sectionflags	@"SHF_NOTE_NV_CUINFO"
        /*0018*/ 	.short	0x0002
        /*001a*/ 	.short	0x0064
        /*001c*/ 	.short	0x0082
	.zero		2


//--------------------- .nv.info                  --------------------------
	.section	.nv.info,"",@"SHT_CUDA_INFO"
	.align	4


	//----- nvinfo : EIATTR_REGCOUNT
	.align		4
        /*0000*/ 	.byte	0x04, 0x2f
        /*0002*/ 	.short	(.L_1 - .L_0)
	.align		4
.L_0:
        /*0004*/ 	.word	index@(add_two_vector_kernel)
        /*0008*/ 	.word	0x0000000c


	//----- nvinfo : EIATTR_FRAME_SIZE
	.align		4
.L_1:
        /*000c*/ 	.byte	0x04, 0x11
        /*000e*/ 	.short	(.L_3 - .L_2)
	.align		4
.L_2:
        /*0010*/ 	.word	index@(add_two_vector_kernel)
        /*0014*/ 	.word	0x00000000


	//----- nvinfo : EIATTR_MIN_STACK_SIZE
	.align		4
.L_3:
        /*0018*/ 	.byte	0x04, 0x12
        /*001a*/ 	.short	(.L_5 - .L_4)
	.align		4
.L_4:
        /*001c*/ 	.word	index@(add_two_vector_kernel)
        /*0020*/ 	.word	0x00000000
.L_5:


//--------------------- .nv.compat                --------------------------
	.section	.nv.compat,"",@"SHT_CUDA_COMPAT_INFO"
	.align	4
        /*0000*/ 	.byte	0x02, 0x09, 0x00, 0x00, 0x02, 0x02, 0x01, 0x00, 0x02, 0x05, 0x05, 0x00, 0x03, 0x07, 0x01, 0x01
        /*0010*/ 	.byte	0x02, 0x03, 0x00, 0x00, 0x02, 0x06, 0x01, 0x00, 0x04, 0x0b, 0x08, 0x00, 0x09, 0x00, 0x00, 0x00
        /*0020*/ 	.byte	0x00, 0x00, 0x00, 0x00


//--------------------- .nv.info.add_two_vector_kernel --------------------------
	.section	.nv.info.add_two_vector_kernel,"",@"SHT_CUDA_INFO"
	.sectionflags	@""
	.align	4


	//----- nvinfo : EIATTR_CUDA_API_VERSION
	.align		4
        /*0000*/ 	.byte	0x04, 0x37
        /*0002*/ 	.short	(.L_7 - .L_6)
.L_6:
        /*0004*/ 	.word	0x00000082


	//----- nvinfo : EIATTR_KPARAM_INFO
	.align		4
.L_7:
        /*0008*/ 	.byte	0x04, 0x17
        /*000a*/ 	.short	(.L_9 - .L_8)
.L_8:
        /*000c*/ 	.word	0x00000000
        /*0010*/ 	.short	0x0003
        /*0012*/ 	.short	0x0018
        /*0014*/ 	.byte	0x00, 0xf5, 0x21, 0x00


	//----- nvinfo : EIATTR_KPARAM_INFO
	.align		4
.L_9:
        /*0018*/ 	.byte	0x04, 0x17
        /*001a*/ 	.short	(.L_11 - .L_10)
.L_10:
        /*001c*/ 	.word	0x00000000
        /*0020*/ 	.short	0x0002
        /*0022*/ 	.short	0x0010
        /*0024*/ 	.byte	0x00, 0xf5, 0x21, 0x00


	//----- nvinfo : EIATTR_KPARAM_INFO
	.align		4
.L_11:
        /*0028*/ 	.byte	0x04, 0x17
        /*002a*/ 	.short	(.L_13 - .L_12)
.L_12:
        /*002c*/ 	.word	0x00000000
        /*0030*/ 	.short	0x0001
        /*0032*/ 	.short	0x0008
        /*0034*/ 	.byte	0x00, 0xf5, 0x21, 0x00


	//----- nvinfo : EIATTR_KPARAM_INFO
	.align		4
.L_13:
        /*0038*/ 	.byte	0x04, 0x17
        /*003a*/ 	.short	(.L_15 - .L_14)
.L_14:
        /*003c*/ 	.word	0x00000000
        /*0040*/ 	.short	0x0000
        /*0042*/ 	.short	0x0000
        /*0044*/ 	.byte	0x00, 0xf0, 0x11, 0x00


	//----- nvinfo : EIATTR_SPARSE_MMA_MASK
	.align		4
.L_15:
        /*0048*/ 	.byte	0x03, 0x50
        /*004a*/ 	.short	0x0000


	//----- nvinfo : EIATTR_MAXREG_COUNT
	.align		4
        /*004c*/ 	.byte	0x03, 0x1b
        /*004e*/ 	.short	0x00ff


	//----- nvinfo : EIATTR_MERCURY_ISA_VERSION
	.align		4
        /*0050*/ 	.byte	0x03, 0x5f
        /*0052*/ 	.short	0x0101


	//----- nvinfo : EIATTR_VRC_CTA_INIT_COUNT
	.align		4
        /*0054*/ 	.byte	0x02, 0x4a
	.zero		1
	.zero		1


	//----- nvinfo : EIATTR_EXIT_INSTR_OFFSETS
	.align		4
        /*0058*/ 	.byte	0x04, 0x1c
        /*005a*/ 	.short	(.L_17 - .L_16)


	//   ....[0]....
.L_16:
        /*005c*/ 	.word	0x00000070


	//   ....[1]....
        /*0060*/ 	.word	0x00000130


	//----- nvinfo : EIATTR_CBANK_PARAM_SIZE
	.align		4
.L_17:
        /*0064*/ 	.byte	0x03, 0x19
        /*0066*/ 	.short	0x0020


	//----- nvinfo : EIATTR_PARAM_CBANK
	.align		4
        /*0068*/ 	.byte	0x04, 0x0a
        /*006a*/ 	.short	(.L_19 - .L_18)
	.align		4
.L_18:
        /*006c*/ 	.word	index@(.nv.constant0.add_two_vector_kernel)
        /*0070*/ 	.short	0x0380
        /*0072*/ 	.short	0x0020


	//----- nvinfo : EIATTR_SW_WAR
	.align		4
.L_19:
        /*0074*/ 	.byte	0x04, 0x36
        /*0076*/ 	.short	(.L_21 - .L_20)
.L_20:
        /*0078*/ 	.word	0x00000008
.L_21:


//--------------------- .nv.callgraph             --------------------------
	.section	.nv.callgraph,"",@"SHT_CUDA_CALLGRAPH"
	.align	4
	.sectionentsize	8
	.align		4
        /*0000*/ 	.word	0x00000000
	.align		4
        /*0004*/ 	.word	0xffffffff
	.align		4
        /*0008*/ 	.word	0x00000000
	.align		4
        /*000c*/ 	.word	0xfffffffe
	.align		4
        /*0010*/ 	.word	0x00000000
	.align		4
        /*0014*/ 	.word	0xfffffffd
	.align		4
        /*0018*/ 	.word	0x00000000
	.align		4
        /*001c*/ 	.word	0xfffffffc


//--------------------- .text.add_two_vector_kernel --------------------------
	.section	.text.add_two_vector_kernel,"ax",@progbits
	.align	128
        .global         add_two_vector_kernel
        .type           add_two_vector_kernel,@function
        .size           add_two_vector_kernel,(.L_x_1 - add_two_vector_kernel)
        .other          add_two_vector_kernel,@"STO_CUDA_ENTRY STV_DEFAULT"
add_two_vector_kernel:
.text.add_two_vector_kernel:
[----:B------:R-:W-:Y:S01]  /*0000*/  LDC R1, c[0x0][0x37c] ;  /* 0x0000df00ff017b82 */ /* 0x000fe20000000800 */
[----:B------:R-:W0:Y:S01]  /*0010*/  S2R R9, SR_TID.X ;  /* 0x0000000000097919 */ /* 0x000e220000002100 */
[----:B------:R-:W0:Y:S01]  /*0020*/  LDCU UR4, c[0x0][0x360] ;  /* 0x00006c00ff0477ac */ /* 0x000e220008000800 */
[----:B------:R-:W0:Y:S01]  /*0030*/  S2R R0, SR_CTAID.X ;  /* 0x0000000000007919 */ /* 0x000e220000002500 */
[----:B------:R-:W1:Y:S01]  /*0040*/  LDCU UR5, c[0x0][0x380] ;  /* 0x00007000ff0577ac */ /* 0x000e620008000800 */
[----:B0-----:R-:W-:-:S05]  /*0050*/  IMAD R9, R0, UR4, R9 ;  /* 0x0000000400097c24 */ /* 0x001fca000f8e0209 */
[----:B-1----:R-:W-:-:S13]  /*0060*/  ISETP.GE.AND P0, PT, R9, UR5, PT ;  /* 0x0000000509007c0c */ /* 0x002fda000bf06270 */
[----:B------:R-:W-:Y:S05]  /*0070*/  @P0 EXIT ;  /* 0x000000000000094d */ /* 0x000fea0003800000 */
[----:B------:R-:W0:Y:S01]  /*0080*/  LDC.64 R2, c[0x0][0x388] ;  /* 0x0000e200ff027b82 */ /* 0x000e220000000a00 */
[----:B------:R-:W1:Y:S07]  /*0090*/  LDCU.64 UR4, c[0x0][0x358] ;  /* 0x00006b00ff0477ac */ /* 0x000e6e0008000a00 */
[----:B------:R-:W2:Y:S08]  /*00a0*/  LDC.64 R4, c[0x0][0x390] ;  /* 0x0000e400ff047b82 */ /* 0x000eb00000000a00 */
[----:B------:R-:W3:Y:S01]  /*00b0*/  LDC.64 R6, c[0x0][0x398] ;  /* 0x0000e600ff067b82 */ /* 0x000ee20000000a00 */
[----:B0-----:R-:W-:-:S06]  /*00c0*/  IMAD.WIDE R2, R9, 0x4, R2 ;  /* 0x0000000409027825 */ /* 0x001fcc00078e0202 */
[----:B-1----:R-:W4:Y:S01]  /*00d0*/  LDG.E R2, desc[UR4][R2.64] ;  /* 0x0000000402027981 */ /* 0x002f22000c1e1900 */
[----:B--2---:R-:W-:-:S06]  /*00e0*/  IMAD.WIDE R4, R9, 0x4, R4 ;  /* 0x0000000409047825 */ /* 0x004fcc00078e0204 */
[----:B------:R-:W4:Y:S01]  /*00f0*/  LDG.E R5, desc[UR4][R4.64] ;  /* 0x0000000404057981 */ /* 0x000f22000c1e1900 */
[----:B---3--:R-:W-:Y:S01]  /*0100*/  IMAD.WIDE R6, R9, 0x4, R6 ;  /* 0x0000000409067825 */ /* 0x008fe200078e0206 */
[----:B----4-:R-:W-:-:S05]  /*0110*/  IADD3 R9, PT, PT, R2, R5, RZ ;  /* 0x0000000502097210 */ /* 0x010fca0007ffe0ff */
[----:B------:R-:W-:Y:S01]  /*0120*/  STG.E desc[UR4][R6.64], R9 ;  /* 0x0000000906007986 */ /* 0x000fe2000c101904 */
[----:B------:R-:W-:Y:S05]  /*0130*/  EXIT ;  /* 0x000000000000794d */ /* 0x000fea0003800000 */
.L_x_0:
[----:B------:R-:W-:-:S00]  /*0140*/  BRA `(.L_x_0) ;  /* 0xfffffffc00fc7947 */ /* 0x000fc0000383ffff */
[----:B------:R-:W-:-:S00]  /*0150*/  NOP ;  /* 0x0000000000007918 */ /* 0x000fc00000000000 */
        /* <DEDUP_REMOVED lines=10> */
.L_x_1:


//--------------------- .nv.shared.reserved.0     --------------------------
	.section	.nv.shared.reserved.0,"aw",@nobits
	.weak		__nv_reservedSMEM_offset_0_alias
	.size		__nv_reservedSMEM_offset_0_alias, 0, 64
	.other		__nv_reservedSMEM_offset_0_alias,@"STO_CUDA_RESERVED_SHARED STV_DEFAULT"
__nv_reservedSMEM_offset_0_alias:
	.zero		0
	.zero		64


//--------------------- .nv.constant0.add_two_vector_kernel --------------------------
	.section	.nv.constant0.add_two_vector_kernel,"a",@progbits
	.sectionflags	@""
	.align	4
.nv.constant0.add_two_vector_kernel:
	.zero		928


//--------------------- SYMBOLS --------------------------

	.type		.nv.reservedSmem.offset0,@object
	.size		.nv.reservedSmem.offset0,0x4
